//
// Generated by NVIDIA NVVM Compiler
//
// Compiler Build ID: CL-36424714
// Cuda compilation tools, release 13.0, V13.0.88
// Based on NVVM 20.0.0
//

.version 9.0
.target sm_100
.address_size 64

	// .globl	_Z9init_syncv
.global .align 4 .u32 g_mutex;
.global .align 4 .b8 ArrayIn[160];
.global .align 4 .b8 ArrayOut[160];

.visible .entry _Z9init_syncv()
{
	.reg .pred 	%p<7>;
	.reg .b32 	%r<43>;
	.reg .b64 	%rd<24>;

	mov.b32 	%r21, 0;
	st.volatile.global.u32 	[g_mutex], %r21;
	mov.u32 	%r42, %tid.x;
	setp.gt.u32 	%p1, %r42, 39;
	@%p1 bra 	$L__BB0_7;
	mov.u32 	%r2, %ntid.x;
	add.s32 	%r22, %r42, %r2;
	max.u32 	%r23, %r22, 40;
	setp.lt.u32 	%p2, %r22, 40;
	selp.u32 	%r24, 1, 0, %p2;
	add.s32 	%r25, %r22, %r24;
	sub.s32 	%r26, %r23, %r25;
	div.u32 	%r27, %r26, %r2;
	add.s32 	%r3, %r27, %r24;
	and.b32  	%r28, %r3, 3;
	setp.eq.s32 	%p3, %r28, 3;
	@%p3 bra 	$L__BB0_4;
	add.s32 	%r29, %r3, 1;
	and.b32  	%r30, %r29, 3;
	mul.wide.u32 	%rd23, %r42, 4;
	mul.wide.u32 	%rd2, %r2, 4;
	neg.s32 	%r37, %r30;
	mad.lo.s32 	%r42, %r2, %r30, %r42;
	mov.u64 	%rd5, ArrayIn;
	mov.u64 	%rd7, ArrayOut;
$L__BB0_3:
	.pragma "nounroll";
	add.s64 	%rd6, %rd5, %rd23;
	mov.b32 	%r31, 0;
	st.volatile.global.u32 	[%rd6], %r31;
	add.s64 	%rd8, %rd7, %rd23;
	st.volatile.global.u32 	[%rd8], %r31;
	add.s64 	%rd23, %rd23, %rd2;
	add.s32 	%r37, %r37, 1;
	setp.ne.s32 	%p4, %r37, 0;
	@%p4 bra 	$L__BB0_3;
$L__BB0_4:
	setp.lt.u32 	%p5, %r3, 3;
	@%p5 bra 	$L__BB0_7;
	shl.b32 	%r32, %r2, 1;
	add.s32 	%r41, %r42, %r32;
	shl.b32 	%r10, %r2, 2;
	mad.lo.s32 	%r40, %r2, 3, %r42;
	add.s32 	%r39, %r2, %r42;
	mov.u64 	%rd10, ArrayIn;
	mov.u64 	%rd12, ArrayOut;
$L__BB0_6:
	mul.wide.u32 	%rd9, %r42, 4;
	add.s64 	%rd11, %rd10, %rd9;
	mov.b32 	%r33, 0;
	st.volatile.global.u32 	[%rd11], %r33;
	add.s64 	%rd13, %rd12, %rd9;
	st.volatile.global.u32 	[%rd13], %r33;
	add.s32 	%r34, %r42, %r2;
	mul.wide.u32 	%rd14, %r39, 4;
	add.s64 	%rd15, %rd10, %rd14;
	st.volatile.global.u32 	[%rd15], %r33;
	add.s64 	%rd16, %rd12, %rd14;
	st.volatile.global.u32 	[%rd16], %r33;
	add.s32 	%r35, %r34, %r2;
	mul.wide.u32 	%rd17, %r41, 4;
	add.s64 	%rd18, %rd10, %rd17;
	st.volatile.global.u32 	[%rd18], %r33;
	add.s64 	%rd19, %rd12, %rd17;
	st.volatile.global.u32 	[%rd19], %r33;
	add.s32 	%r36, %r35, %r2;
	mul.wide.u32 	%rd20, %r40, 4;
	add.s64 	%rd21, %rd10, %rd20;
	st.volatile.global.u32 	[%rd21], %r33;
	add.s64 	%rd22, %rd12, %rd20;
	st.volatile.global.u32 	[%rd22], %r33;
	add.s32 	%r42, %r36, %r2;
	add.s32 	%r41, %r41, %r10;
	add.s32 	%r40, %r40, %r10;
	add.s32 	%r39, %r39, %r10;
	setp.lt.u32 	%p6, %r42, 40;
	@%p6 bra 	$L__BB0_6;
$L__BB0_7:
	ret;

}


// ===== COMPILED SASS (sm_100) =====

	.target	sm_100

	.elftype	@"ET_EXEC"


//--------------------- .note.nv.tkinfo           --------------------------
	.section	.note.nv.tkinfo,"",@"SHT_NOTE"
	.sectionflags	@"SHF_NOTE_NV_TKINFO"
	.tkinfo
        /*0018*/ 	.word	0x00000002
        /*0030*/ 	.string	""
        /*0030*/ 	.string	"ptxas"
        /*0030*/ 	.string	"Cuda compilation tools, release 13.0, V13.0.88"
        /*0030*/ 	.string	"Build cuda_13.0.r13.0/compiler.36424714_0"
        /*0030*/ 	.string	"-arch sm_100 -m 64 "



//--------------------- .note.nv.cuinfo           --------------------------
	.section	.note.nv.cuinfo,"",@"SHT_NOTE"
	.sectionflags	@"SHF_NOTE_NV_CUINFO"
        /*0018*/ 	.short	0x0002
        /*001a*/ 	.short	0x0064
        /*001c*/ 	.short	0x0082
	.zero		2


//--------------------- .nv.info                  --------------------------
	.section	.nv.info,"",@"SHT_CUDA_INFO"
	.align	4


	//----- nvinfo : EIATTR_REGCOUNT
	.align		4
        /*0000*/ 	.byte	0x04, 0x2f
        /*0002*/ 	.short	(.L_4 - .L_3)
	.align		4
.L_3:
        /*0004*/ 	.word	index@(_Z9init_syncv)
        /*0008*/ 	.word	0x00000020


	//----- nvinfo : EIATTR_FRAME_SIZE
	.align		4
.L_4:
        /*000c*/ 	.byte	0x04, 0x11
        /*000e*/ 	.short	(.L_6 - .L_5)
	.align		4
.L_5:
        /*0010*/ 	.word	index@(_Z9init_syncv)
        /*0014*/ 	.word	0x00000000


	//----- nvinfo : EIATTR_MIN_STACK_SIZE
	.align		4
.L_6:
        /*0018*/ 	.byte	0x04, 0x12
        /*001a*/ 	.short	(.L_8 - .L_7)
	.align		4
.L_7:
        /*001c*/ 	.word	index@(_Z9init_syncv)
        /*0020*/ 	.word	0x00000000
.L_8:


//--------------------- .nv.compat                --------------------------
	.section	.nv.compat,"",@"SHT_CUDA_COMPAT_INFO"
	.align	4
        /*0000*/ 	.byte	0x02, 0x09, 0x00, 0x00, 0x02, 0x02, 0x01, 0x00, 0x02, 0x05, 0x05, 0x00, 0x03, 0x07, 0x01, 0x01
        /*0010*/ 	.byte	0x02, 0x03, 0x00, 0x00, 0x02, 0x06, 0x01, 0x00, 0x04, 0x0b, 0x08, 0x00, 0x09, 0x00, 0x00, 0x00
        /*0020*/ 	.byte	0x00, 0x00, 0x00, 0x00


//--------------------- .nv.info._Z9init_syncv    --------------------------
	.section	.nv.info._Z9init_syncv,"",@"SHT_CUDA_INFO"
	.sectionflags	@""
	.align	4


	//----- nvinfo : EIATTR_CUDA_API_VERSION
	.align		4
        /*0000*/ 	.byte	0x04, 0x37
        /*0002*/ 	.short	(.L_10 - .L_9)
.L_9:
        /*0004*/ 	.word	0x00000082


	//----- nvinfo : EIATTR_SPARSE_MMA_MASK
	.align		4
.L_10:
        /*0008*/ 	.byte	0x03, 0x50
        /*000a*/ 	.short	0x0000


	//----- nvinfo : EIATTR_MAXREG_COUNT
	.align		4
        /*000c*/ 	.byte	0x03, 0x1b
        /*000e*/ 	.short	0x00ff


	//----- nvinfo : EIATTR_MERCURY_ISA_VERSION
	.align		4
        /*0010*/ 	.byte	0x03, 0x5f
        /*0012*/ 	.short	0x0101


	//----- nvinfo : EIATTR_VRC_CTA_INIT_COUNT
	.align		4
        /*0014*/ 	.byte	0x02, 0x4a
	.zero		1
	.zero		1


	//----- nvinfo : EIATTR_EXIT_INSTR_OFFSETS
	.align		4
        /*0018*/ 	.byte	0x04, 0x1c
        /*001a*/ 	.short	(.L_12 - .L_11)


	//   ....[0]....
.L_11:
        /*001c*/ 	.word	0x00000060


	//   ....[1]....
        /*0020*/ 	.word	0x00000370


	//   ....[2]....
        /*0024*/ 	.word	0x00000540


	//----- nvinfo : EIATTR_CRS_STACK_SIZE
	.align		4
.L_12:
        /*0028*/ 	.byte	0x04, 0x1e
        /*002a*/ 	.short	(.L_14 - .L_13)
.L_13:
        /*002c*/ 	.word	0x00000000


	//----- nvinfo : EIATTR_SW_WAR
	.align		4
.L_14:
        /*0030*/ 	.byte	0x04, 0x36
        /*0032*/ 	.short	(.L_16 - .L_15)
.L_15:
        /*0034*/ 	.word	0x00000008
.L_16:


//--------------------- .nv.callgraph             --------------------------
	.section	.nv.callgraph,"",@"SHT_CUDA_CALLGRAPH"
	.align	4
	.sectionentsize	8
	.align		4
        /*0000*/ 	.word	0x00000000
	.align		4
        /*0004*/ 	.word	0xffffffff
	.align		4
        /*0008*/ 	.word	0x00000000
	.align		4
        /*000c*/ 	.word	0xfffffffe
	.align		4
        /*0010*/ 	.word	0x00000000
	.align		4
        /*0014*/ 	.word	0xfffffffd
	.align		4
        /*0018*/ 	.word	0x00000000
	.align		4
        /*001c*/ 	.word	0xfffffffc


//--------------------- .nv.constant4             --------------------------
	.section	.nv.constant4,"a",@progbits
	.align	8
	.align		8
.nv.constant4:
        /*0000*/ 	.dword	g_mutex
	.align		8
        /*0008*/ 	.dword	ArrayIn
	.align		8
        /*0010*/ 	.dword	ArrayOut


//--------------------- .text._Z9init_syncv       --------------------------
	.section	.text._Z9init_syncv,"ax",@progbits
	.align	128
        .global         _Z9init_syncv
        .type           _Z9init_syncv,@function
        .size           _Z9init_syncv,(.L_x_5 - _Z9init_syncv)
        .other          _Z9init_syncv,@"STO_CUDA_ENTRY STV_DEFAULT"
_Z9init_syncv:
.text._Z9init_syncv:
[----:B------:R-:W-:Y:S01]  /*0000*/  LDC R1, c[0x0][0x37c] ;  /* 0x0000df00ff017b82 */ /* 0x000fe20000000800 */
[----:B------:R-:W0:Y:S07]  /*0010*/  S2R R3, SR_TID.X ;  /* 0x0000000000037919 */ /* 0x000e2e0000002100 */
[----:B------:R-:W1:Y:S01]  /*0020*/  LDC.64 R4, c[0x4][RZ] ;  /* 0x01000000ff047b82 */ /* 0x000e620000000a00 */
[----:B------:R-:W1:Y:S02]  /*0030*/  LDCU.64 UR4, c[0x0][0x358] ;  /* 0x00006b00ff0477ac */ /* 0x000e640008000a00 */
[----:B-1----:R1:W-:Y:S01]  /*0040*/  STG.E.STRONG.SYS desc[UR4][R4.64], RZ ;  /* 0x000000ff04007986 */ /* 0x0023e2000c115904 */
[----:B0-----:R-:W-:-:S13]  /*0050*/  ISETP.GT.U32.AND P0, PT, R3, 0x27, PT ;  /* 0x000000270300780c */ /* 0x001fda0003f04070 */
[----:B-1----:R-:W-:Y:S05]  /*0060*/  @P0 EXIT ;  /* 0x000000000000094d */ /* 0x002fea0003800000 */
[----:B------:R-:W0:Y:S01]  /*0070*/  LDC R0, c[0x0][0x360] ;  /* 0x0000d800ff007b82 */ /* 0x000e220000000800 */
[----:B------:R-:W1:Y:S01]  /*0080*/  LDCU.64 UR6, c[0x4][0x8] ;  /* 0x01000100ff0677ac */ /* 0x000e620008000a00 */
[----:B------:R-:W-:Y:S01]  /*0090*/  BSSY.RECONVERGENT B0, `(.L_x_0) ;  /* 0x000002d000007945 */ /* 0x000fe20003800200 */
[----:B------:R-:W2:Y:S01]  /*00a0*/  LDCU.64 UR8, c[0x4][0x10] ;  /* 0x01000200ff0877ac */ /* 0x000ea20008000a00 */
[----:B0-----:R-:W0:Y:S01]  /*00b0*/  I2F.U32.RP R8, R0 ;  /* 0x0000000000087306 */ /* 0x001e220000209000 */
[----:B------:R-:W-:Y:S02]  /*00c0*/  IADD3 R2, PT, PT, R3, R0, RZ ;  /* 0x0000000003027210 */ /* 0x000fe40007ffe0ff */
[----:B------:R-:W-:Y:S02]  /*00d0*/  ISETP.NE.U32.AND P2, PT, R0, RZ, PT ;  /* 0x000000ff0000720c */ /* 0x000fe40003f45070 */
[C---:B------:R-:W-:Y:S02]  /*00e0*/  ISETP.GE.U32.AND P0, PT, R2.reuse, 0x28, PT ;  /* 0x000000280200780c */ /* 0x040fe40003f06070 */
[----:B------:R-:W-:-:S02]  /*00f0*/  VIMNMX.U32 R7, PT, PT, R2, 0x28, !PT ;  /* 0x0000002802077848 */ /* 0x000fc40007fe0000 */
[----:B------:R-:W-:-:S04]  /*0100*/  SEL R6, RZ, 0x1, P0 ;  /* 0x00000001ff067807 */ /* 0x000fc80000000000 */
[----:B------:R-:W-:Y:S01]  /*0110*/  IADD3 R7, PT, PT, R7, -R2, -R6 ;  /* 0x8000000207077210 */ /* 0x000fe20007ffe806 */
[----:B0-----:R-:W0:Y:S02]  /*0120*/  MUFU.RCP R8, R8 ;  /* 0x0000000800087308 */ /* 0x001e240000001000 */
[----:B0-----:R-:W-:-:S06]  /*0130*/  VIADD R4, R8, 0xffffffe ;  /* 0x0ffffffe08047836 */ /* 0x001fcc0000000000 */
[----:B------:R0:W3:Y:S02]  /*0140*/  F2I.FTZ.U32.TRUNC.NTZ R5, R4 ;  /* 0x0000000400057305 */ /* 0x0000e4000021f000 */
[----:B0-----:R-:W-:Y:S02]  /*0150*/  IMAD.MOV.U32 R4, RZ, RZ, RZ ;  /* 0x000000ffff047224 */ /* 0x001fe400078e00ff */
[----:B---3--:R-:W-:-:S04]  /*0160*/  IMAD.MOV R9, RZ, RZ, -R5 ;  /* 0x000000ffff097224 */ /* 0x008fc800078e0a05 */
[----:B------:R-:W-:-:S04]  /*0170*/  IMAD R9, R9, R0, RZ ;  /* 0x0000000009097224 */ /* 0x000fc800078e02ff */
[----:B------:R-:W-:-:S06]  /*0180*/  IMAD.HI.U32 R8, R5, R9, R4 ;  /* 0x0000000905087227 */ /* 0x000fcc00078e0004 */
[----:B------:R-:W-:-:S04]  /*0190*/  IMAD.HI.U32 R5, R8, R7, RZ ;  /* 0x0000000708057227 */ /* 0x000fc800078e00ff */
[----:B------:R-:W-:-:S04]  /*01a0*/  IMAD.MOV R2, RZ, RZ, -R5 ;  /* 0x000000ffff027224 */ /* 0x000fc800078e0a05 */
[----:B------:R-:W-:-:S05]  /*01b0*/  IMAD R7, R0, R2, R7 ;  /* 0x0000000200077224 */ /* 0x000fca00078e0207 */
[----:B------:R-:W-:-:S13]  /*01c0*/  ISETP.GE.U32.AND P0, PT, R7, R0, PT ;  /* 0x000000000700720c */ /* 0x000fda0003f06070 */
[----:B------:R-:W-:Y:S01]  /*01d0*/  @P0 IADD3 R7, PT, PT, R7, -R0, RZ ;  /* 0x8000000007070210 */ /* 0x000fe20007ffe0ff */
[----:B------:R-:W-:-:S03]  /*01e0*/  @P0 VIADD R5, R5, 0x1 ;  /* 0x0000000105050836 */ /* 0x000fc60000000000 */
[----:B------:R-:W-:-:S13]  /*01f0*/  ISETP.GE.U32.AND P1, PT, R7, R0, PT ;  /* 0x000000000700720c */ /* 0x000fda0003f26070 */
[----:B------:R-:W-:Y:S01]  /*0200*/  @P1 VIADD R5, R5, 0x1 ;  /* 0x0000000105051836 */ /* 0x000fe20000000000 */
[----:B------:R-:W-:-:S04]  /*0210*/  @!P2 LOP3.LUT R5, RZ, R0, RZ, 0x33, !PT ;  /* 0x00000000ff05a212 */ /* 0x000fc800078e33ff */
[----:B------:R-:W-:-:S04]  /*0220*/  IADD3 R2, PT, PT, R6, R5, RZ ;  /* 0x0000000506027210 */ /* 0x000fc80007ffe0ff */
[C---:B------:R-:W-:Y:S02]  /*0230*/  LOP3.LUT R4, R2.reuse, 0x3, RZ, 0xc0, !PT ;  /* 0x0000000302047812 */ /* 0x040fe400078ec0ff */
[----:B------:R-:W-:Y:S02]  /*0240*/  ISETP.GE.U32.AND P0, PT, R2, 0x3, PT ;  /* 0x000000030200780c */ /* 0x000fe40003f06070 */
[----:B------:R-:W-:-:S13]  /*0250*/  ISETP.NE.AND P1, PT, R4, 0x3, PT ;  /* 0x000000030400780c */ /* 0x000fda0003f25270 */
[----:B-12---:R-:W-:Y:S05]  /*0260*/  @!P1 BRA `(.L_x_1) ;  /* 0x00000000003c9947 */ /* 0x006fea0003800000 */
[----:B------:R-:W-:Y:S02]  /*0270*/  VIADD R2, R2, 0x1 ;  /* 0x0000000102027836 */ /* 0x000fe40000000000 */
[----:B------:R-:W-:-:S03]  /*0280*/  IMAD.WIDE.U32 R4, R3, 0x4, RZ ;  /* 0x0000000403047825 */ /* 0x000fc600078e00ff */
[----:B------:R-:W-:-:S05]  /*0290*/  LOP3.LUT R2, R2, 0x3, RZ, 0xc0, !PT ;  /* 0x0000000302027812 */ /* 0x000fca00078ec0ff */
[C---:B------:R-:W-:Y:S01]  /*02a0*/  IMAD R3, R2.reuse, R0, R3 ;  /* 0x0000000002037224 */ /* 0x040fe200078e0203 */
[----:B------:R-:W-:-:S07]  /*02b0*/  IADD3 R2, PT, PT, -R2, RZ, RZ ;  /* 0x000000ff02027210 */ /* 0x000fce0007ffe1ff */
.L_x_2:
[----:B0-----:R-:W-:Y:S01]  /*02c0*/  IADD3 R6, P1, PT, R4, UR6, RZ ;  /* 0x0000000604067c10 */ /* 0x001fe2000ff3e0ff */
[----:B------:R-:W-:Y:S01]  /*02d0*/  VIADD R2, R2, 0x1 ;  /* 0x0000000102027836 */ /* 0x000fe20000000000 */
[----:B------:R-:W-:Y:S02]  /*02e0*/  IADD3 R8, P2, PT, R4, UR8, RZ ;  /* 0x0000000804087c10 */ /* 0x000fe4000ff5e0ff */
[C---:B------:R-:W-:Y:S02]  /*02f0*/  IADD3.X R7, PT, PT, R5.reuse, UR7, RZ, P1, !PT ;  /* 0x0000000705077c10 */ /* 0x040fe40008ffe4ff */
[----:B------:R-:W-:Y:S01]  /*0300*/  IADD3.X R9, PT, PT, R5, UR9, RZ, P2, !PT ;  /* 0x0000000905097c10 */ /* 0x000fe200097fe4ff */
[----:B------:R-:W-:Y:S01]  /*0310*/  IMAD.WIDE.U32 R4, R0, 0x4, R4 ;  /* 0x0000000400047825 */ /* 0x000fe200078e0004 */
[----:B------:R-:W-:Y:S01]  /*0320*/  ISETP.NE.AND P1, PT, R2, RZ, PT ;  /* 0x000000ff0200720c */ /* 0x000fe20003f25270 */
[----:B------:R0:W-:Y:S04]  /*0330*/  STG.E.STRONG.SYS desc[UR4][R6.64], RZ ;  /* 0x000000ff06007986 */ /* 0x0001e8000c115904 */
[----:B------:R0:W-:Y:S08]  /*0340*/  STG.E.STRONG.SYS desc[UR4][R8.64], RZ ;  /* 0x000000ff08007986 */ /* 0x0001f0000c115904 */
[----:B------:R-:W-:Y:S05]  /*0350*/  @P1 BRA `(.L_x_2) ;  /* 0xfffffffc00d81947 */ /* 0x000fea000383ffff */
.L_x_1:
[----:B------:R-:W-:Y:S05]  /*0360*/  BSYNC.RECONVERGENT B0 ;  /* 0x0000000000007941 */ /* 0x000fea0003800200 */
.L_x_0:
[----:B------:R-:W-:Y:S05]  /*0370*/  @!P0 EXIT ;  /* 0x000000000000894d */ /* 0x000fea0003800000 */
[----:B0-----:R-:W0:Y:S01]  /*0380*/  LDC.64 R6, c[0x4][0x8] ;  /* 0x01000200ff067b82 */ /* 0x001e220000000a00 */
[C---:B------:R-:W-:Y:S01]  /*0390*/  LEA R25, R0.reuse, R3, 0x1 ;  /* 0x0000000300197211 */ /* 0x040fe200078e08ff */
[----:B------:R-:W-:Y:S02]  /*03a0*/  IMAD R27, R0, 0x3, R3 ;  /* 0x00000003001b7824 */ /* 0x000fe400078e0203 */
[----:B------:R-:W-:-:S04]  /*03b0*/  IMAD.IADD R29, R3, 0x1, R0 ;  /* 0x00000001031d7824 */ /* 0x000fc800078e0200 */
[----:B------:R-:W1:Y:S03]  /*03c0*/  LDC.64 R4, c[0x4][0x10] ;  /* 0x01000400ff047b82 */ /* 0x000e660000000a00 */
.L_x_3:
[----:B0-2---:R-:W-:-:S04]  /*03d0*/  IMAD.WIDE.U32 R8, R3, 0x4, R6 ;  /* 0x0000000403087825 */ /* 0x005fc800078e0006 */
[----:B-1----:R-:W-:Y:S01]  /*03e0*/  IMAD.WIDE.U32 R10, R3, 0x4, R4 ;  /* 0x00000004030a7825 */ /* 0x002fe200078e0004 */
[----:B------:R2:W-:Y:S01]  /*03f0*/  STG.E.STRONG.SYS desc[UR4][R8.64], RZ ;  /* 0x000000ff08007986 */ /* 0x0005e2000c115904 */
[C---:B------:R-:W-:Y:S02]  /*0400*/  IADD3 R3, PT, PT, R0.reuse, R3, R0 ;  /* 0x0000000300037210 */ /* 0x040fe40007ffe000 */
[C---:B------:R-:W-:Y:S01]  /*0410*/  IMAD.WIDE.U32 R12, R29.reuse, 0x4, R6 ;  /* 0x000000041d0c7825 */ /* 0x040fe200078e0006 */
[----:B------:R2:W-:Y:S01]  /*0420*/  STG.E.STRONG.SYS desc[UR4][R10.64], RZ ;  /* 0x000000ff0a007986 */ /* 0x0005e2000c115904 */
[----:B------:R-:W-:Y:S02]  /*0430*/  IADD3 R3, PT, PT, R0, R3, R0 ;  /* 0x0000000300037210 */ /* 0x000fe40007ffe000 */
[----:B------:R-:W-:Y:S01]  /*0440*/  IMAD.WIDE.U32 R14, R29, 0x4, R4 ;  /* 0x000000041d0e7825 */ /* 0x000fe200078e0004 */
[----:B------:R2:W-:Y:S01]  /*0450*/  STG.E.STRONG.SYS desc[UR4][R12.64], RZ ;  /* 0x000000ff0c007986 */ /* 0x0005e2000c115904 */
[----:B------:R-:W-:-:S02]  /*0460*/  ISETP.GE.U32.AND P0, PT, R3, 0x28, PT ;  /* 0x000000280300780c */ /* 0x000fc40003f06070 */
[C---:B------:R-:W-:Y:S01]  /*0470*/  IMAD.WIDE.U32 R16, R25.reuse, 0x4, R6 ;  /* 0x0000000419107825 */ /* 0x040fe200078e0006 */
[----:B------:R2:W-:Y:S01]  /*0480*/  STG.E.STRONG.SYS desc[UR4][R14.64], RZ ;  /* 0x000000ff0e007986 */ /* 0x0005e2000c115904 */
[C---:B------:R-:W-:Y:S02]  /*0490*/  LEA R29, R0.reuse, R29, 0x2 ;  /* 0x0000001d001d7211 */ /* 0x040fe400078e10ff */
[----:B------:R-:W-:Y:S01]  /*04a0*/  IMAD.WIDE.U32 R18, R25, 0x4, R4 ;  /* 0x0000000419127825 */ /* 0x000fe200078e0004 */
[----:B------:R2:W-:Y:S03]  /*04b0*/  STG.E.STRONG.SYS desc[UR4][R16.64], RZ ;  /* 0x000000ff10007986 */ /* 0x0005e6000c115904 */
[C---:B------:R-:W-:Y:S01]  /*04c0*/  IMAD.WIDE.U32 R20, R27.reuse, 0x4, R6 ;  /* 0x000000041b147825 */ /* 0x040fe200078e0006 */
[----:B------:R2:W-:Y:S03]  /*04d0*/  STG.E.STRONG.SYS desc[UR4][R18.64], RZ ;  /* 0x000000ff12007986 */ /* 0x0005e6000c115904 */
[----:B------:R-:W-:Y:S01]  /*04e0*/  IMAD.WIDE.U32 R22, R27, 0x4, R4 ;  /* 0x000000041b167825 */ /* 0x000fe200078e0004 */
[----:B------:R2:W-:Y:S01]  /*04f0*/  STG.E.STRONG.SYS desc[UR4][R20.64], RZ ;  /* 0x000000ff14007986 */ /* 0x0005e2000c115904 */
[----:B------:R-:W-:-:S02]  /*0500*/  LEA R27, R0, R27, 0x2 ;  /* 0x0000001b001b7211 */ /* 0x000fc400078e10ff */
[----:B------:R-:W-:Y:S01]  /*0510*/  IMAD R25, R0, 0x4, R25 ;  /* 0x0000000400197824 */ /* 0x000fe200078e0219 */
[----:B------:R2:W-:Y:S01]  /*0520*/  STG.E.STRONG.SYS desc[UR4][R22.64], RZ ;  /* 0x000000ff16007986 */ /* 0x0005e2000c115904 */
[----:B------:R-:W-:Y:S05]  /*0530*/  @!P0 BRA `(.L_x_3) ;  /* 0xfffffffc00a48947 */ /* 0x000fea000383ffff */
[----:B------:R-:W-:Y:S05]  /*0540*/  EXIT ;  /* 0x000000000000794d */ /* 0x000fea0003800000 */
.L_x_4:
[----:B------:R-:W-:-:S00]  /*0550*/  BRA `(.L_x_4) ;  /* 0xfffffffc00fc7947 */ /* 0x000fc0000383ffff */
[----:B------:R-:W-:-:S00]  /*0560*/  NOP ;  /* 0x0000000000007918 */ /* 0x000fc00000000000 */
        /* <DEDUP_REMOVED lines=9> */
.L_x_5:


//--------------------- .nv.shared.reserved.0     --------------------------
	.section	.nv.shared.reserved.0,"aw",@nobits
	.weak		__nv_reservedSMEM_offset_0_alias
	.size		__nv_reservedSMEM_offset_0_alias, 0, 64
	.other		__nv_reservedSMEM_offset_0_alias,@"STO_CUDA_RESERVED_SHARED STV_DEFAULT"
__nv_reservedSMEM_offset_0_alias:
	.zero		0
	.zero		64


//--------------------- .nv.global                --------------------------
	.section	.nv.global,"aw",@nobits
	.align	4
.nv.global:
	.type		g_mutex,@object
	.size		g_mutex,(ArrayOut - g_mutex)
g_mutex:
	.zero		4
	.type		ArrayOut,@object
	.size		ArrayOut,(ArrayIn - ArrayOut)
ArrayOut:
	.zero		160
	.type		ArrayIn,@object
	.size		ArrayIn,(.L_1 - ArrayIn)
ArrayIn:
	.zero		160
.L_1:


//--------------------- .nv.constant0._Z9init_syncv --------------------------
	.section	.nv.constant0._Z9init_syncv,"a",@progbits
	.sectionflags	@""
	.align	4
.nv.constant0._Z9init_syncv:
	.zero		896


//--------------------- SYMBOLS --------------------------

	.type		.nv.reservedSmem.offset0,@object
	.size		.nv.reservedSmem.offset0,0x4
